	.headerflags	@"EF_CUDA_TEXMODE_UNIFIED EF_CUDA_64BIT_ADDRESS EF_CUDA_ACCELERATORS EF_CUDA_SM90 EF_CUDA_VIRTUAL_SM(EF_CUDA_SM90)"
	.elftype	@"ET_EXEC"


//--------------------- .nv.info                  --------------------------
	.section	.nv.info,"",@"SHT_CUDA_INFO"
	.align	4


	//----- nvinfo : EIATTR_REGCOUNT
	.align		4
        /*0000*/ 	.byte	0x04, 0x2f
        /*0002*/ 	.short	(.L_1 - .L_0)
	.align		4
.L_0:
        /*0004*/ 	.word	index@(triton_poi_fused_cat_0)
        /*0008*/ 	.word	0x0000000c


	//----- nvinfo : EIATTR_MIN_STACK_SIZE
	.align		4
.L_1:
        /*000c*/ 	.byte	0x04, 0x12
        /*000e*/ 	.short	(.L_3 - .L_2)
	.align		4
.L_2:
        /*0010*/ 	.word	index@(triton_poi_fused_cat_0)
        /*0014*/ 	.word	0x00000000


	//----- nvinfo : EIATTR_FRAME_SIZE
	.align		4
.L_3:
        /*0018*/ 	.byte	0x04, 0x11
        /*001a*/ 	.short	(.L_5 - .L_4)
	.align		4
.L_4:
        /*001c*/ 	.word	index@(triton_poi_fused_cat_0)
        /*0020*/ 	.word	0x00000000


	//----- nvinfo : EIATTR_MIN_STACK_SIZE
	.align		4
.L_5:
        /*0024*/ 	.byte	0x04, 0x12
        /*0026*/ 	.short	(.L_7 - .L_6)
	.align		4
.L_6:
        /*0028*/ 	.word	index@(triton_poi_fused_cat_0)
        /*002c*/ 	.word	0x00000000
.L_7:


//--------------------- .nv.info.triton_poi_fused_cat_0 --------------------------
	.section	.nv.info.triton_poi_fused_cat_0,"",@"SHT_CUDA_INFO"
	.sectionflags	@""
	.align	4


	//----- nvinfo : EIATTR_CUDA_API_VERSION
	.align		4
        /*0000*/ 	.byte	0x04, 0x37
        /*0002*/ 	.short	(.L_9 - .L_8)
.L_8:
        /*0004*/ 	.word	0x0000007c


	//----- nvinfo : EIATTR_KPARAM_INFO
	.align		4
.L_9:
        /*0008*/ 	.byte	0x04, 0x17
        /*000a*/ 	.short	(.L_11 - .L_10)
.L_10:
        /*000c*/ 	.word	0x00000000
        /*0010*/ 	.short	0x0002
        /*0012*/ 	.short	0x0010
        /*0014*/ 	.byte	0x00, 0xf0, 0x11, 0x00


	//----- nvinfo : EIATTR_KPARAM_INFO
	.align		4
.L_11:
        /*0018*/ 	.byte	0x04, 0x17
        /*001a*/ 	.short	(.L_13 - .L_12)
.L_12:
        /*001c*/ 	.word	0x00000000
        /*0020*/ 	.short	0x0001
        /*0022*/ 	.short	0x0008
        /*0024*/ 	.byte	0x00, 0xf4, 0x21, 0x00


	//----- nvinfo : EIATTR_KPARAM_INFO
	.align		4
.L_13:
        /*0028*/ 	.byte	0x04, 0x17
        /*002a*/ 	.short	(.L_15 - .L_14)
.L_14:
        /*002c*/ 	.word	0x00000000
        /*0030*/ 	.short	0x0000
        /*0032*/ 	.short	0x0000
        /*0034*/ 	.byte	0x00, 0xf4, 0x21, 0x00


	//----- nvinfo : EIATTR_SPARSE_MMA_MASK
	.align		4
.L_15:
        /*0038*/ 	.byte	0x03, 0x50
        /*003a*/ 	.short	0x0000


	//----- nvinfo : EIATTR_MAXREG_COUNT
	.align		4
        /*003c*/ 	.byte	0x03, 0x1b
        /*003e*/ 	.short	0x00ff


	//----- nvinfo : EIATTR_EXIT_INSTR_OFFSETS
	.align		4
        /*0040*/ 	.byte	0x04, 0x1c
        /*0042*/ 	.short	(.L_17 - .L_16)


	//   ....[0]....
.L_16:
        /*0044*/ 	.word	0x00000150


	//   ....[1]....
        /*0048*/ 	.word	0x00000170


	//----- nvinfo : EIATTR_REQNTID
	.align		4
.L_17:
        /*004c*/ 	.byte	0x04, 0x10
        /*004e*/ 	.short	(.L_19 - .L_18)
.L_18:
        /*0050*/ 	.word	0x00000020
        /*0054*/ 	.word	0x00000001
        /*0058*/ 	.word	0x00000001


	//----- nvinfo : EIATTR_CBANK_PARAM_SIZE
	.align		4
.L_19:
        /*005c*/ 	.byte	0x03, 0x19
        /*005e*/ 	.short	0x0014


	//----- nvinfo : EIATTR_PARAM_CBANK
	.align		4
        /*0060*/ 	.byte	0x04, 0x0a
        /*0062*/ 	.short	(.L_21 - .L_20)
	.align		4
.L_20:
        /*0064*/ 	.word	index@(.nv.constant0.triton_poi_fused_cat_0)
        /*0068*/ 	.short	0x0210
        /*006a*/ 	.short	0x0014


	//----- nvinfo : EIATTR_SW_WAR
	.align		4
.L_21:
        /*006c*/ 	.byte	0x04, 0x36
        /*006e*/ 	.short	(.L_23 - .L_22)
.L_22:
        /*0070*/ 	.word	0x00000008
.L_23:


//--------------------- .nv.callgraph             --------------------------
	.section	.nv.callgraph,"",@"SHT_CUDA_CALLGRAPH"
	.align	4
	.sectionentsize	8
	.align		4
        /*0000*/ 	.word	0x00000000
	.align		4
        /*0004*/ 	.word	0xffffffff
	.align		4
        /*0008*/ 	.word	0x00000000
	.align		4
        /*000c*/ 	.word	0xfffffffe
	.align		4
        /*0010*/ 	.word	0x00000000
	.align		4
        /*0014*/ 	.word	0xfffffffd
	.align		4
        /*0018*/ 	.word	0x00000000
	.align		4
        /*001c*/ 	.word	0xfffffffc


//--------------------- .text.triton_poi_fused_cat_0 --------------------------
	.section	.text.triton_poi_fused_cat_0,"ax",@progbits
	.align	128
        .global         triton_poi_fused_cat_0
        .type           triton_poi_fused_cat_0,@function
        .size           triton_poi_fused_cat_0,(.L_x_1 - triton_poi_fused_cat_0)
        .other          triton_poi_fused_cat_0,@"STO_CUDA_ENTRY STV_DEFAULT"
triton_poi_fused_cat_0:
.text.triton_poi_fused_cat_0:
[----:B------:R-:W0:Y:S02]  /*0000*/  LDC R1, c[0x0][0x28] ;  /* 0x00000a00ff017b82 */ /* 0x000e240000000800 */
[----:B------:R-:W1:Y:S01]  /*0010*/  S2R R8, SR_TID.X ;  /* 0x0000000000087919 */ /* 0x000e620000002100 */
[----:B------:R-:W2:Y:S01]  /*0020*/  LDC.64 R2, c[0x0][0x210] ;  /* 0x00008400ff027b82 */ /* 0x000ea20000000a00 */
[----:B------:R-:W-:Y:S01]  /*0030*/  IMAD.MOV.U32 R9, RZ, RZ, RZ ;  /* 0x000000ffff097224 */ /* 0x000fe200078e00ff */
[----:B------:R-:W-:Y:S01]  /*0040*/  ULDC.64 UR4, c[0x0][0x208] ;  /* 0x0000820000047ab9 */ /* 0x000fe20000000a00 */
[----:B------:R-:W3:Y:S05]  /*0050*/  S2R R7, SR_CTAID.X ;  /* 0x0000000000077919 */ /* 0x000eea0000002500 */
[----:B------:R-:W4:Y:S01]  /*0060*/  LDC.64 R4, c[0x0][0x218] ;  /* 0x00008600ff047b82 */ /* 0x000f220000000a00 */
[----:B-1----:R-:W-:-:S05]  /*0070*/  LOP3.LUT R0, R8, 0xf, RZ, 0xc0, !PT ;  /* 0x0000000f08007812 */ /* 0x002fca00078ec0ff */
[----:B---3--:R-:W-:-:S04]  /*0080*/  IMAD R7, R7, 0x10, R0 ;  /* 0x0000001007077824 */ /* 0x008fc800078e0200 */
[C---:B--2---:R-:W-:Y:S01]  /*0090*/  IMAD.WIDE R2, R7.reuse, 0x4, R2 ;  /* 0x0000000407027825 */ /* 0x044fe200078e0202 */
[----:B------:R-:W-:Y:S02]  /*00a0*/  ISETP.GE.AND P0, PT, R7, 0x10, PT ;  /* 0x000000100700780c */ /* 0x000fe40003f06270 */
[----:B------:R-:W-:-:S04]  /*00b0*/  SHF.R.S32.HI R0, RZ, 0x1f, R7 ;  /* 0x0000001fff007819 */ /* 0x000fc80000011407 */
[----:B------:R-:W-:-:S07]  /*00c0*/  LEA.HI R0, R0, R7, RZ, 0x2 ;  /* 0x0000000700007211 */ /* 0x000fce00078f10ff */
[----:B------:R1:W5:Y:S01]  /*00d0*/  @!P0 LDG.E R9, desc[UR4][R2.64] ;  /* 0x0000000402098981 */ /* 0x000362000c1e1900 */
[----:B------:R-:W-:Y:S01]  /*00e0*/  LOP3.LUT P0, RZ, R8, 0x10, RZ, 0xc0, !PT ;  /* 0x0000001008ff7812 */ /* 0x000fe2000780c0ff */
[C---:B------:R-:W-:Y:S01]  /*00f0*/  IMAD.SHL.U32 R6, R0.reuse, 0x2, RZ ;  /* 0x0000000200067824 */ /* 0x040fe200078e00ff */
[----:B------:R-:W-:Y:S02]  /*0100*/  LOP3.LUT R0, R0, 0xfffffffc, RZ, 0xc0, !PT ;  /* 0xfffffffc00007812 */ /* 0x000fe400078ec0ff */
[----:B------:R-:W-:Y:S02]  /*0110*/  ISETP.LT.AND P0, PT, R7, 0x10, !P0 ;  /* 0x000000100700780c */ /* 0x000fe40004701270 */
[----:B------:R-:W-:-:S04]  /*0120*/  LOP3.LUT R6, R6, 0xfffffff8, RZ, 0xc0, !PT ;  /* 0xfffffff806067812 */ /* 0x000fc800078ec0ff */
[----:B------:R-:W-:-:S05]  /*0130*/  IADD3 R7, R6, R7, -R0 ;  /* 0x0000000706077210 */ /* 0x000fca0007ffe800 */
[----:B----4-:R-:W-:Y:S02]  /*0140*/  IMAD.WIDE R4, R7, 0x4, R4 ;  /* 0x0000000407047825 */ /* 0x010fe400078e0204 */
[----:B-1----:R-:W-:Y:S05]  /*0150*/  @!P0 EXIT ;  /* 0x000000000000894d */ /* 0x002fea0003800000 */
[----:B-----5:R-:W-:Y:S01]  /*0160*/  STG.E desc[UR4][R4.64], R9 ;  /* 0x0000000904007986 */ /* 0x020fe2000c101904 */
[----:B------:R-:W-:Y:S05]  /*0170*/  EXIT ;  /* 0x000000000000794d */ /* 0x000fea0003800000 */
.L_x_0:
[----:B------:R-:W-:-:S00]  /*0180*/  BRA `(.L_x_0) ;  /* 0xfffffffc00fc7947 */ /* 0x000fc0000383ffff */
[----:B------:R-:W-:-:S00]  /*0190*/  NOP ;  /* 0x0000000000007918 */ /* 0x000fc00000000000 */
        /* <DEDUP_REMOVED lines=14> */
.L_x_1:


//--------------------- .nv.constant0.triton_poi_fused_cat_0 --------------------------
	.section	.nv.constant0.triton_poi_fused_cat_0,"a",@progbits
	.sectionflags	@""
	.align	4
.nv.constant0.triton_poi_fused_cat_0:
	.zero		548
